//
// Generated by NVIDIA NVVM Compiler
//
// Compiler Build ID: CL-36424714
// Cuda compilation tools, release 13.0, V13.0.88
// Based on NVVM 20.0.0
//

.version 9.0
.target sm_100
.address_size 64

	// .globl	default_function_kernel

.visible .entry default_function_kernel(
	.param .u64 .ptr .align 1 default_function_kernel_param_0,
	.param .u64 .ptr .align 1 default_function_kernel_param_1
)
.maxntid 16
{
	.reg .pred 	%p<2>;
	.reg .b32 	%r<8>;
	.reg .b32 	%f<4>;
	.reg .b64 	%rd<8>;

	ld.param.u64 	%rd1, [default_function_kernel_param_0];
	ld.param.u64 	%rd2, [default_function_kernel_param_1];
	mov.u32 	%r1, %ctaid.x;
	shl.b32 	%r3, %r1, 1;
	mov.u32 	%r2, %tid.x;
	shr.u32 	%r4, %r2, 3;
	or.b32  	%r5, %r3, %r4;
	setp.gt.u32 	%p1, %r5, 104;
	@%p1 bra 	$L__BB0_2;
	cvta.to.global.u64 	%rd3, %rd2;
	cvta.to.global.u64 	%rd4, %rd1;
	shl.b32 	%r6, %r1, 4;
	or.b32  	%r7, %r6, %r2;
	mul.wide.u32 	%rd5, %r7, 4;
	add.s64 	%rd6, %rd3, %rd5;
	ld.global.nc.f32 	%f1, [%rd6];
	mul.f32 	%f2, %f1, 0f3FB8AA3B;
	ex2.approx.f32 	%f3, %f2;
	add.s64 	%rd7, %rd4, %rd5;
	st.global.f32 	[%rd7], %f3;
$L__BB0_2:
	ret;

}


// ===== COMPILED SASS (sm_100) =====

	.target	sm_100

	.elftype	@"ET_EXEC"


//--------------------- .note.nv.tkinfo           --------------------------
	.section	.note.nv.tkinfo,"",@"SHT_NOTE"
	.sectionflags	@"SHF_NOTE_NV_TKINFO"
	.tkinfo
        /*0018*/ 	.word	0x00000002
        /*0030*/ 	.string	""
        /*0030*/ 	.string	"ptxas"
        /*0030*/ 	.string	"Cuda compilation tools, release 13.0, V13.0.88"
        /*0030*/ 	.string	"Build cuda_13.0.r13.0/compiler.36424714_0"
        /*0030*/ 	.string	"-arch sm_100 -m 64 "



//--------------------- .note.nv.cuinfo           --------------------------
	.section	.note.nv.cuinfo,"",@"SHT_NOTE"
	.sectionflags	@"SHF_NOTE_NV_CUINFO"
        /*0018*/ 	.short	0x0002
        /*001a*/ 	.short	0x0064
        /*001c*/ 	.short	0x0082
	.zero		2


//--------------------- .nv.info                  --------------------------
	.section	.nv.info,"",@"SHT_CUDA_INFO"
	.align	4


	//----- nvinfo : EIATTR_REGCOUNT
	.align		4
        /*0000*/ 	.byte	0x04, 0x2f
        /*0002*/ 	.short	(.L_1 - .L_0)
	.align		4
.L_0:
        /*0004*/ 	.word	index@(default_function_kernel)
        /*0008*/ 	.word	0x0000000c


	//----- nvinfo : EIATTR_FRAME_SIZE
	.align		4
.L_1:
        /*000c*/ 	.byte	0x04, 0x11
        /*000e*/ 	.short	(.L_3 - .L_2)
	.align		4
.L_2:
        /*0010*/ 	.word	index@(default_function_kernel)
        /*0014*/ 	.word	0x00000000


	//----- nvinfo : EIATTR_MIN_STACK_SIZE
	.align		4
.L_3:
        /*0018*/ 	.byte	0x04, 0x12
        /*001a*/ 	.short	(.L_5 - .L_4)
	.align		4
.L_4:
        /*001c*/ 	.word	index@(default_function_kernel)
        /*0020*/ 	.word	0x00000000
.L_5:


//--------------------- .nv.compat                --------------------------
	.section	.nv.compat,"",@"SHT_CUDA_COMPAT_INFO"
	.align	4
        /*0000*/ 	.byte	0x02, 0x09, 0x00, 0x00, 0x02, 0x02, 0x01, 0x00, 0x02, 0x05, 0x05, 0x00, 0x03, 0x07, 0x01, 0x01
        /*0010*/ 	.byte	0x02, 0x03, 0x00, 0x00, 0x02, 0x06, 0x01, 0x00, 0x04, 0x0b, 0x08, 0x00, 0x01, 0x00, 0x00, 0x00
        /*0020*/ 	.byte	0x00, 0x00, 0x00, 0x00


//--------------------- .nv.info.default_function_kernel --------------------------
	.section	.nv.info.default_function_kernel,"",@"SHT_CUDA_INFO"
	.sectionflags	@""
	.align	4


	//----- nvinfo : EIATTR_CUDA_API_VERSION
	.align		4
        /*0000*/ 	.byte	0x04, 0x37
        /*0002*/ 	.short	(.L_7 - .L_6)
.L_6:
        /*0004*/ 	.word	0x00000082


	//----- nvinfo : EIATTR_KPARAM_INFO
	.align		4
.L_7:
        /*0008*/ 	.byte	0x04, 0x17
        /*000a*/ 	.short	(.L_9 - .L_8)
.L_8:
        /*000c*/ 	.word	0x00000000
        /*0010*/ 	.short	0x0001
        /*0012*/ 	.short	0x0008
        /*0014*/ 	.byte	0x00, 0xf5, 0x21, 0x00


	//----- nvinfo : EIATTR_KPARAM_INFO
	.align		4
.L_9:
        /*0018*/ 	.byte	0x04, 0x17
        /*001a*/ 	.short	(.L_11 - .L_10)
.L_10:
        /*001c*/ 	.word	0x00000000
        /*0020*/ 	.short	0x0000
        /*0022*/ 	.short	0x0000
        /*0024*/ 	.byte	0x00, 0xf5, 0x21, 0x00


	//----- nvinfo : EIATTR_SPARSE_MMA_MASK
	.align		4
.L_11:
        /*0028*/ 	.byte	0x03, 0x50
        /*002a*/ 	.short	0x0000


	//----- nvinfo : EIATTR_MAXREG_COUNT
	.align		4
        /*002c*/ 	.byte	0x03, 0x1b
        /*002e*/ 	.short	0x00ff


	//----- nvinfo : EIATTR_MERCURY_ISA_VERSION
	.align		4
        /*0030*/ 	.byte	0x03, 0x5f
        /*0032*/ 	.short	0x0101


	//----- nvinfo : EIATTR_VRC_CTA_INIT_COUNT
	.align		4
        /*0034*/ 	.byte	0x02, 0x4a
	.zero		1
	.zero		1


	//----- nvinfo : EIATTR_EXIT_INSTR_OFFSETS
	.align		4
        /*0038*/ 	.byte	0x04, 0x1c
        /*003a*/ 	.short	(.L_13 - .L_12)


	//   ....[0]....
.L_12:
        /*003c*/ 	.word	0x00000070


	//   ....[1]....
        /*0040*/ 	.word	0x00000160


	//----- nvinfo : EIATTR_MAX_THREADS
	.align		4
.L_13:
        /*0044*/ 	.byte	0x04, 0x05
        /*0046*/ 	.short	(.L_15 - .L_14)
.L_14:
        /*0048*/ 	.word	0x00000010
        /*004c*/ 	.word	0x00000001
        /*0050*/ 	.word	0x00000001


	//----- nvinfo : EIATTR_CBANK_PARAM_SIZE
	.align		4
.L_15:
        /*0054*/ 	.byte	0x03, 0x19
        /*0056*/ 	.short	0x0010


	//----- nvinfo : EIATTR_PARAM_CBANK
	.align		4
        /*0058*/ 	.byte	0x04, 0x0a
        /*005a*/ 	.short	(.L_17 - .L_16)
	.align		4
.L_16:
        /*005c*/ 	.word	index@(.nv.constant0.default_function_kernel)
        /*0060*/ 	.short	0x0380
        /*0062*/ 	.short	0x0010


	//----- nvinfo : EIATTR_SW_WAR
	.align		4
.L_17:
        /*0064*/ 	.byte	0x04, 0x36
        /*0066*/ 	.short	(.L_19 - .L_18)
.L_18:
        /*0068*/ 	.word	0x00000008
.L_19:


//--------------------- .nv.callgraph             --------------------------
	.section	.nv.callgraph,"",@"SHT_CUDA_CALLGRAPH"
	.align	4
	.sectionentsize	8
	.align		4
        /*0000*/ 	.word	0x00000000
	.align		4
        /*0004*/ 	.word	0xffffffff
	.align		4
        /*0008*/ 	.word	0x00000000
	.align		4
        /*000c*/ 	.word	0xfffffffe
	.align		4
        /*0010*/ 	.word	0x00000000
	.align		4
        /*0014*/ 	.word	0xfffffffd
	.align		4
        /*0018*/ 	.word	0x00000000
	.align		4
        /*001c*/ 	.word	0xfffffffc


//--------------------- .text.default_function_kernel --------------------------
	.section	.text.default_function_kernel,"ax",@progbits
	.align	128
        .global         default_function_kernel
        .type           default_function_kernel,@function
        .size           default_function_kernel,(.L_x_1 - default_function_kernel)
        .other          default_function_kernel,@"STO_CUDA_ENTRY STV_DEFAULT"
default_function_kernel:
.text.default_function_kernel:
[----:B------:R-:W-:Y:S01]  /*0000*/  LDC R1, c[0x0][0x37c] ;  /* 0x0000df00ff017b82 */ /* 0x000fe20000000800 */
[----:B------:R-:W0:Y:S07]  /*0010*/  S2R R7, SR_TID.X ;  /* 0x0000000000077919 */ /* 0x000e2e0000002100 */
[----:B------:R-:W1:Y:S02]  /*0020*/  S2UR UR5, SR_CTAID.X ;  /* 0x00000000000579c3 */ /* 0x000e640000002500 */
[----:B-1----:R-:W-:Y:S01]  /*0030*/  USHF.L.U32 UR4, UR5, 0x1, URZ ;  /* 0x0000000105047899 */ /* 0x002fe200080006ff */
[----:B0-----:R-:W-:-:S05]  /*0040*/  SHF.R.U32.HI R0, RZ, 0x3, R7 ;  /* 0x00000003ff007819 */ /* 0x001fca0000011607 */
[----:B------:R-:W-:-:S04]  /*0050*/  LOP3.LUT R0, R0, UR4, RZ, 0xfc, !PT ;  /* 0x0000000400007c12 */ /* 0x000fc8000f8efcff */
[----:B------:R-:W-:-:S13]  /*0060*/  ISETP.GT.U32.AND P0, PT, R0, 0x68, PT ;  /* 0x000000680000780c */ /* 0x000fda0003f04070 */
[----:B------:R-:W-:Y:S05]  /*0070*/  @P0 EXIT ;  /* 0x000000000000094d */ /* 0x000fea0003800000 */
[----:B------:R-:W0:Y:S01]  /*0080*/  LDC.64 R2, c[0x0][0x388] ;  /* 0x0000e200ff027b82 */ /* 0x000e220000000a00 */
[----:B------:R-:W1:Y:S01]  /*0090*/  LDCU.64 UR6, c[0x0][0x358] ;  /* 0x00006b00ff0677ac */ /* 0x000e620008000a00 */
[----:B------:R-:W-:-:S06]  /*00a0*/  USHF.L.U32 UR4, UR5, 0x4, URZ ;  /* 0x0000000405047899 */ /* 0x000fcc00080006ff */
[----:B------:R-:W2:Y:S01]  /*00b0*/  LDC.64 R4, c[0x0][0x380] ;  /* 0x0000e000ff047b82 */ /* 0x000ea20000000a00 */
[----:B------:R-:W-:-:S05]  /*00c0*/  LOP3.LUT R7, R7, UR4, RZ, 0xfc, !PT ;  /* 0x0000000407077c12 */ /* 0x000fca000f8efcff */
[----:B0-----:R-:W-:-:S06]  /*00d0*/  IMAD.WIDE.U32 R2, R7, 0x4, R2 ;  /* 0x0000000407027825 */ /* 0x001fcc00078e0002 */
[----:B-1----:R-:W3:Y:S01]  /*00e0*/  LDG.E.CONSTANT R2, desc[UR6][R2.64] ;  /* 0x0000000602027981 */ /* 0x002ee2000c1e9900 */
[----:B--2---:R-:W-:-:S04]  /*00f0*/  IMAD.WIDE.U32 R4, R7, 0x4, R4 ;  /* 0x0000000407047825 */ /* 0x004fc800078e0004 */
[----:B---3--:R-:W-:-:S05]  /*0100*/  FMUL R0, R2, 1.4426950216293334961 ;  /* 0x3fb8aa3b02007820 */ /* 0x008fca0000400000 */
[----:B------:R-:W-:-:S13]  /*0110*/  FSETP.GEU.AND P0, PT, R0, -126, PT ;  /* 0xc2fc00000000780b */ /* 0x000fda0003f0e000 */
[----:B------:R-:W-:-:S04]  /*0120*/  @!P0 FMUL R0, R0, 0.5 ;  /* 0x3f00000000008820 */ /* 0x000fc80000400000 */
[----:B------:R-:W0:Y:S02]  /*0130*/  MUFU.EX2 R9, R0 ;  /* 0x0000000000097308 */ /* 0x000e240000000800 */
[----:B0-----:R-:W-:-:S05]  /*0140*/  @!P0 FMUL R9, R9, R9 ;  /* 0x0000000909098220 */ /* 0x001fca0000400000 */
[----:B------:R-:W-:Y:S01]  /*0150*/  STG.E desc[UR6][R4.64], R9 ;  /* 0x0000000904007986 */ /* 0x000fe2000c101906 */
[----:B------:R-:W-:Y:S05]  /*0160*/  EXIT ;  /* 0x000000000000794d */ /* 0x000fea0003800000 */
.L_x_0:
[----:B------:R-:W-:-:S00]  /*0170*/  BRA `(.L_x_0) ;  /* 0xfffffffc00fc7947 */ /* 0x000fc0000383ffff */
[----:B------:R-:W-:-:S00]  /*0180*/  NOP ;  /* 0x0000000000007918 */ /* 0x000fc00000000000 */
[----:B------:R-:W-:-:S00]  /*0190*/  NOP ;  /* 0x0000000000007918 */ /* 0x000fc00000000000 */
[----:B------:R-:W-:-:S00]  /*01a0*/  NOP ;  /* 0x0000000000007918 */ /* 0x000fc00000000000 */
[----:B------:R-:W-:-:S00]  /*01b0*/  NOP ;  /* 0x0000000000007918 */ /* 0x000fc00000000000 */
[----:B------:R-:W-:-:S00]  /*01c0*/  NOP ;  /* 0x0000000000007918 */ /* 0x000fc00000000000 */
[----:B------:R-:W-:-:S00]  /*01d0*/  NOP ;  /* 0x0000000000007918 */ /* 0x000fc00000000000 */
[----:B------:R-:W-:-:S00]  /*01e0*/  NOP ;  /* 0x0000000000007918 */ /* 0x000fc00000000000 */
[----:B------:R-:W-:-:S00]  /*01f0*/  NOP ;  /* 0x0000000000007918 */ /* 0x000fc00000000000 */
.L_x_1:


//--------------------- .nv.shared.reserved.0     --------------------------
	.section	.nv.shared.reserved.0,"aw",@nobits
	.weak		__nv_reservedSMEM_offset_0_alias
	.size		__nv_reservedSMEM_offset_0_alias, 0, 64
	.other		__nv_reservedSMEM_offset_0_alias,@"STO_CUDA_RESERVED_SHARED STV_DEFAULT"
__nv_reservedSMEM_offset_0_alias:
	.zero		0
	.zero		64


//--------------------- .nv.constant0.default_function_kernel --------------------------
	.section	.nv.constant0.default_function_kernel,"a",@progbits
	.sectionflags	@""
	.align	4
.nv.constant0.default_function_kernel:
	.zero		912


//--------------------- SYMBOLS --------------------------

	.type		.nv.reservedSmem.offset0,@object
	.size		.nv.reservedSmem.offset0,0x4
